//
// Generated by NVIDIA NVVM Compiler
//
// Compiler Build ID: CL-36424714
// Cuda compilation tools, release 13.0, V13.0.88
// Based on NVVM 20.0.0
//

.version 9.0
.target sm_100
.address_size 64

	// .globl	_Z20matrixMultiplyKernelPKdS0_Pdiii

.visible .entry _Z20matrixMultiplyKernelPKdS0_Pdiii(
	.param .u64 .ptr .align 1 _Z20matrixMultiplyKernelPKdS0_Pdiii_param_0,
	.param .u64 .ptr .align 1 _Z20matrixMultiplyKernelPKdS0_Pdiii_param_1,
	.param .u64 .ptr .align 1 _Z20matrixMultiplyKernelPKdS0_Pdiii_param_2,
	.param .u32 _Z20matrixMultiplyKernelPKdS0_Pdiii_param_3,
	.param .u32 _Z20matrixMultiplyKernelPKdS0_Pdiii_param_4,
	.param .u32 _Z20matrixMultiplyKernelPKdS0_Pdiii_param_5
)
{
	.reg .pred 	%p<13>;
	.reg .b32 	%r<41>;
	.reg .b64 	%rd<53>;
	.reg .b64 	%fd<68>;

	ld.param.u64 	%rd7, [_Z20matrixMultiplyKernelPKdS0_Pdiii_param_0];
	ld.param.u64 	%rd8, [_Z20matrixMultiplyKernelPKdS0_Pdiii_param_1];
	ld.param.u64 	%rd6, [_Z20matrixMultiplyKernelPKdS0_Pdiii_param_2];
	ld.param.u32 	%r20, [_Z20matrixMultiplyKernelPKdS0_Pdiii_param_3];
	ld.param.u32 	%r18, [_Z20matrixMultiplyKernelPKdS0_Pdiii_param_4];
	ld.param.u32 	%r19, [_Z20matrixMultiplyKernelPKdS0_Pdiii_param_5];
	cvta.to.global.u64 	%rd1, %rd8;
	cvta.to.global.u64 	%rd2, %rd7;
	mov.u32 	%r21, %ctaid.y;
	mov.u32 	%r22, %ntid.y;
	mov.u32 	%r23, %tid.y;
	mad.lo.s32 	%r1, %r21, %r22, %r23;
	mov.u32 	%r24, %ctaid.x;
	mov.u32 	%r25, %ntid.x;
	mov.u32 	%r26, %tid.x;
	mad.lo.s32 	%r2, %r24, %r25, %r26;
	setp.ge.s32 	%p1, %r1, %r20;
	setp.ge.s32 	%p2, %r2, %r19;
	or.pred  	%p3, %p1, %p2;
	@%p3 bra 	$L__BB0_14;
	setp.lt.s32 	%p4, %r18, 1;
	mov.f64 	%fd67, 0d0000000000000000;
	@%p4 bra 	$L__BB0_13;
	mul.lo.s32 	%r3, %r18, %r1;
	and.b32  	%r4, %r18, 7;
	setp.lt.u32 	%p5, %r18, 8;
	mov.f64 	%fd67, 0d0000000000000000;
	mov.b32 	%r39, 0;
	@%p5 bra 	$L__BB0_5;
	and.b32  	%r39, %r18, 2147483640;
	neg.s32 	%r37, %r39;
	shl.b32 	%r7, %r19, 3;
	mul.wide.u32 	%rd9, %r3, 8;
	add.s64 	%rd10, %rd9, %rd2;
	add.s64 	%rd52, %rd10, 32;
	mov.f64 	%fd67, 0d0000000000000000;
	mul.wide.s32 	%rd13, %r19, 8;
	mov.u32 	%r36, %r2;
$L__BB0_4:
	.pragma "nounroll";
	ld.global.f64 	%fd17, [%rd52+-32];
	mul.wide.s32 	%rd11, %r36, 8;
	add.s64 	%rd12, %rd1, %rd11;
	ld.global.f64 	%fd18, [%rd12];
	fma.rn.f64 	%fd19, %fd17, %fd18, %fd67;
	ld.global.f64 	%fd20, [%rd52+-24];
	add.s64 	%rd14, %rd12, %rd13;
	ld.global.f64 	%fd21, [%rd14];
	fma.rn.f64 	%fd22, %fd20, %fd21, %fd19;
	ld.global.f64 	%fd23, [%rd52+-16];
	add.s64 	%rd15, %rd14, %rd13;
	ld.global.f64 	%fd24, [%rd15];
	fma.rn.f64 	%fd25, %fd23, %fd24, %fd22;
	ld.global.f64 	%fd26, [%rd52+-8];
	add.s64 	%rd16, %rd15, %rd13;
	ld.global.f64 	%fd27, [%rd16];
	fma.rn.f64 	%fd28, %fd26, %fd27, %fd25;
	ld.global.f64 	%fd29, [%rd52];
	add.s64 	%rd17, %rd16, %rd13;
	ld.global.f64 	%fd30, [%rd17];
	fma.rn.f64 	%fd31, %fd29, %fd30, %fd28;
	ld.global.f64 	%fd32, [%rd52+8];
	add.s64 	%rd18, %rd17, %rd13;
	ld.global.f64 	%fd33, [%rd18];
	fma.rn.f64 	%fd34, %fd32, %fd33, %fd31;
	ld.global.f64 	%fd35, [%rd52+16];
	add.s64 	%rd19, %rd18, %rd13;
	ld.global.f64 	%fd36, [%rd19];
	fma.rn.f64 	%fd37, %fd35, %fd36, %fd34;
	ld.global.f64 	%fd38, [%rd52+24];
	add.s64 	%rd20, %rd19, %rd13;
	ld.global.f64 	%fd39, [%rd20];
	fma.rn.f64 	%fd67, %fd38, %fd39, %fd37;
	add.s32 	%r37, %r37, 8;
	add.s32 	%r36, %r36, %r7;
	add.s64 	%rd52, %rd52, 64;
	setp.ne.s32 	%p6, %r37, 0;
	@%p6 bra 	$L__BB0_4;
$L__BB0_5:
	setp.eq.s32 	%p7, %r4, 0;
	@%p7 bra 	$L__BB0_13;
	and.b32  	%r13, %r18, 3;
	setp.lt.u32 	%p8, %r4, 4;
	@%p8 bra 	$L__BB0_8;
	add.s32 	%r28, %r39, %r3;
	mul.wide.u32 	%rd21, %r28, 8;
	add.s64 	%rd22, %rd2, %rd21;
	ld.global.f64 	%fd41, [%rd22];
	mad.lo.s32 	%r29, %r39, %r19, %r2;
	mul.wide.s32 	%rd23, %r29, 8;
	add.s64 	%rd24, %rd1, %rd23;
	ld.global.f64 	%fd42, [%rd24];
	fma.rn.f64 	%fd43, %fd41, %fd42, %fd67;
	cvt.u64.u32 	%rd25, %r3;
	cvt.u64.u32 	%rd26, %r39;
	add.s64 	%rd27, %rd26, %rd25;
	shl.b64 	%rd28, %rd27, 3;
	add.s64 	%rd29, %rd2, %rd28;
	ld.global.f64 	%fd44, [%rd29+8];
	mul.wide.s32 	%rd30, %r19, 8;
	add.s64 	%rd31, %rd24, %rd30;
	ld.global.f64 	%fd45, [%rd31];
	fma.rn.f64 	%fd46, %fd44, %fd45, %fd43;
	ld.global.f64 	%fd47, [%rd29+16];
	add.s64 	%rd32, %rd31, %rd30;
	ld.global.f64 	%fd48, [%rd32];
	fma.rn.f64 	%fd49, %fd47, %fd48, %fd46;
	ld.global.f64 	%fd50, [%rd29+24];
	add.s64 	%rd33, %rd32, %rd30;
	ld.global.f64 	%fd51, [%rd33];
	fma.rn.f64 	%fd67, %fd50, %fd51, %fd49;
	add.s32 	%r39, %r39, 4;
$L__BB0_8:
	setp.eq.s32 	%p9, %r13, 0;
	@%p9 bra 	$L__BB0_13;
	setp.eq.s32 	%p10, %r13, 1;
	@%p10 bra 	$L__BB0_11;
	add.s32 	%r30, %r39, %r3;
	mul.wide.u32 	%rd34, %r30, 8;
	add.s64 	%rd35, %rd2, %rd34;
	ld.global.f64 	%fd53, [%rd35];
	mad.lo.s32 	%r31, %r39, %r19, %r2;
	mul.wide.s32 	%rd36, %r31, 8;
	add.s64 	%rd37, %rd1, %rd36;
	ld.global.f64 	%fd54, [%rd37];
	fma.rn.f64 	%fd55, %fd53, %fd54, %fd67;
	cvt.u64.u32 	%rd38, %r3;
	cvt.u64.u32 	%rd39, %r39;
	add.s64 	%rd40, %rd39, %rd38;
	shl.b64 	%rd41, %rd40, 3;
	add.s64 	%rd42, %rd2, %rd41;
	ld.global.f64 	%fd56, [%rd42+8];
	mul.wide.s32 	%rd43, %r19, 8;
	add.s64 	%rd44, %rd37, %rd43;
	ld.global.f64 	%fd57, [%rd44];
	fma.rn.f64 	%fd67, %fd56, %fd57, %fd55;
	add.s32 	%r39, %r39, 2;
$L__BB0_11:
	and.b32  	%r32, %r18, 1;
	setp.eq.b32 	%p11, %r32, 1;
	not.pred 	%p12, %p11;
	@%p12 bra 	$L__BB0_13;
	add.s32 	%r33, %r39, %r3;
	mul.wide.u32 	%rd45, %r33, 8;
	add.s64 	%rd46, %rd2, %rd45;
	ld.global.f64 	%fd58, [%rd46];
	mad.lo.s32 	%r34, %r39, %r19, %r2;
	mul.wide.s32 	%rd47, %r34, 8;
	add.s64 	%rd48, %rd1, %rd47;
	ld.global.f64 	%fd59, [%rd48];
	fma.rn.f64 	%fd67, %fd58, %fd59, %fd67;
$L__BB0_13:
	mad.lo.s32 	%r35, %r19, %r1, %r2;
	cvta.to.global.u64 	%rd49, %rd6;
	mul.wide.s32 	%rd50, %r35, 8;
	add.s64 	%rd51, %rd49, %rd50;
	st.global.f64 	[%rd51], %fd67;
$L__BB0_14:
	ret;

}


// ===== COMPILED SASS (sm_100) =====

	.target	sm_100

	.elftype	@"ET_EXEC"


//--------------------- .note.nv.tkinfo           --------------------------
	.section	.note.nv.tkinfo,"",@"SHT_NOTE"
	.sectionflags	@"SHF_NOTE_NV_TKINFO"
	.tkinfo
        /*0018*/ 	.word	0x00000002
        /*0030*/ 	.string	""
        /*0030*/ 	.string	"ptxas"
        /*0030*/ 	.string	"Cuda compilation tools, release 13.0, V13.0.88"
        /*0030*/ 	.string	"Build cuda_13.0.r13.0/compiler.36424714_0"
        /*0030*/ 	.string	"-arch sm_100 -m 64 "



//--------------------- .note.nv.cuinfo           --------------------------
	.section	.note.nv.cuinfo,"",@"SHT_NOTE"
	.sectionflags	@"SHF_NOTE_NV_CUINFO"
        /*0018*/ 	.short	0x0002
        /*001a*/ 	.short	0x0064
        /*001c*/ 	.short	0x0082
	.zero		2


//--------------------- .nv.info                  --------------------------
	.section	.nv.info,"",@"SHT_CUDA_INFO"
	.align	4


	//----- nvinfo : EIATTR_REGCOUNT
	.align		4
        /*0000*/ 	.byte	0x04, 0x2f
        /*0002*/ 	.short	(.L_1 - .L_0)
	.align		4
.L_0:
        /*0004*/ 	.word	index@(_Z20matrixMultiplyKernelPKdS0_Pdiii)
        /*0008*/ 	.word	0x00000020


	//----- nvinfo : EIATTR_FRAME_SIZE
	.align		4
.L_1:
        /*000c*/ 	.byte	0x04, 0x11
        /*000e*/ 	.short	(.L_3 - .L_2)
	.align		4
.L_2:
        /*0010*/ 	.word	index@(_Z20matrixMultiplyKernelPKdS0_Pdiii)
        /*0014*/ 	.word	0x00000000


	//----- nvinfo : EIATTR_MIN_STACK_SIZE
	.align		4
.L_3:
        /*0018*/ 	.byte	0x04, 0x12
        /*001a*/ 	.short	(.L_5 - .L_4)
	.align		4
.L_4:
        /*001c*/ 	.word	index@(_Z20matrixMultiplyKernelPKdS0_Pdiii)
        /*0020*/ 	.word	0x00000000
.L_5:


//--------------------- .nv.compat                --------------------------
	.section	.nv.compat,"",@"SHT_CUDA_COMPAT_INFO"
	.align	4
        /*0000*/ 	.byte	0x02, 0x09, 0x00, 0x00, 0x02, 0x02, 0x01, 0x00, 0x02, 0x05, 0x05, 0x00, 0x03, 0x07, 0x01, 0x01
        /*0010*/ 	.byte	0x02, 0x03, 0x00, 0x00, 0x02, 0x06, 0x01, 0x00, 0x04, 0x0b, 0x08, 0x00, 0x01, 0x00, 0x00, 0x00
        /*0020*/ 	.byte	0x00, 0x00, 0x00, 0x00


//--------------------- .nv.info._Z20matrixMultiplyKernelPKdS0_Pdiii --------------------------
	.section	.nv.info._Z20matrixMultiplyKernelPKdS0_Pdiii,"",@"SHT_CUDA_INFO"
	.sectionflags	@""
	.align	4


	//----- nvinfo : EIATTR_CUDA_API_VERSION
	.align		4
        /*0000*/ 	.byte	0x04, 0x37
        /*0002*/ 	.short	(.L_7 - .L_6)
.L_6:
        /*0004*/ 	.word	0x00000082


	//----- nvinfo : EIATTR_KPARAM_INFO
	.align		4
.L_7:
        /*0008*/ 	.byte	0x04, 0x17
        /*000a*/ 	.short	(.L_9 - .L_8)
.L_8:
        /*000c*/ 	.word	0x00000000
        /*0010*/ 	.short	0x0005
        /*0012*/ 	.short	0x0020
        /*0014*/ 	.byte	0x00, 0xf0, 0x11, 0x00


	//----- nvinfo : EIATTR_KPARAM_INFO
	.align		4
.L_9:
        /*0018*/ 	.byte	0x04, 0x17
        /*001a*/ 	.short	(.L_11 - .L_10)
.L_10:
        /*001c*/ 	.word	0x00000000
        /*0020*/ 	.short	0x0004
        /*0022*/ 	.short	0x001c
        /*0024*/ 	.byte	0x00, 0xf0, 0x11, 0x00


	//----- nvinfo : EIATTR_KPARAM_INFO
	.align		4
.L_11:
        /*0028*/ 	.byte	0x04, 0x17
        /*002a*/ 	.short	(.L_13 - .L_12)
.L_12:
        /*002c*/ 	.word	0x00000000
        /*0030*/ 	.short	0x0003
        /*0032*/ 	.short	0x0018
        /*0034*/ 	.byte	0x00, 0xf0, 0x11, 0x00


	//----- nvinfo : EIATTR_KPARAM_INFO
	.align		4
.L_13:
        /*0038*/ 	.byte	0x04, 0x17
        /*003a*/ 	.short	(.L_15 - .L_14)
.L_14:
        /*003c*/ 	.word	0x00000000
        /*0040*/ 	.short	0x0002
        /*0042*/ 	.short	0x0010
        /*0044*/ 	.byte	0x00, 0xf5, 0x21, 0x00


	//----- nvinfo : EIATTR_KPARAM_INFO
	.align		4
.L_15:
        /*0048*/ 	.byte	0x04, 0x17
        /*004a*/ 	.short	(.L_17 - .L_16)
.L_16:
        /*004c*/ 	.word	0x00000000
        /*0050*/ 	.short	0x0001
        /*0052*/ 	.short	0x0008
        /*0054*/ 	.byte	0x00, 0xf5, 0x21, 0x00


	//----- nvinfo : EIATTR_KPARAM_INFO
	.align		4
.L_17:
        /*0058*/ 	.byte	0x04, 0x17
        /*005a*/ 	.short	(.L_19 - .L_18)
.L_18:
        /*005c*/ 	.word	0x00000000
        /*0060*/ 	.short	0x0000
        /*0062*/ 	.short	0x0000
        /*0064*/ 	.byte	0x00, 0xf5, 0x21, 0x00


	//----- nvinfo : EIATTR_SPARSE_MMA_MASK
	.align		4
.L_19:
        /*0068*/ 	.byte	0x03, 0x50
        /*006a*/ 	.short	0x0000


	//----- nvinfo : EIATTR_MAXREG_COUNT
	.align		4
        /*006c*/ 	.byte	0x03, 0x1b
        /*006e*/ 	.short	0x00ff


	//----- nvinfo : EIATTR_MERCURY_ISA_VERSION
	.align		4
        /*0070*/ 	.byte	0x03, 0x5f
        /*0072*/ 	.short	0x0101


	//----- nvinfo : EIATTR_VRC_CTA_INIT_COUNT
	.align		4
        /*0074*/ 	.byte	0x02, 0x4a
	.zero		1
	.zero		1


	//----- nvinfo : EIATTR_EXIT_INSTR_OFFSETS
	.align		4
        /*0078*/ 	.byte	0x04, 0x1c
        /*007a*/ 	.short	(.L_21 - .L_20)


	//   ....[0]....
.L_20:
        /*007c*/ 	.word	0x000000d0


	//   ....[1]....
        /*0080*/ 	.word	0x000008f0


	//----- nvinfo : EIATTR_CBANK_PARAM_SIZE
	.align		4
.L_21:
        /*0084*/ 	.byte	0x03, 0x19
        /*0086*/ 	.short	0x0024


	//----- nvinfo : EIATTR_PARAM_CBANK
	.align		4
        /*0088*/ 	.byte	0x04, 0x0a
        /*008a*/ 	.short	(.L_23 - .L_22)
	.align		4
.L_22:
        /*008c*/ 	.word	index@(.nv.constant0._Z20matrixMultiplyKernelPKdS0_Pdiii)
        /*0090*/ 	.short	0x0380
        /*0092*/ 	.short	0x0024


	//----- nvinfo : EIATTR_SW_WAR
	.align		4
.L_23:
        /*0094*/ 	.byte	0x04, 0x36
        /*0096*/ 	.short	(.L_25 - .L_24)
.L_24:
        /*0098*/ 	.word	0x00000008
.L_25:


//--------------------- .nv.callgraph             --------------------------
	.section	.nv.callgraph,"",@"SHT_CUDA_CALLGRAPH"
	.align	4
	.sectionentsize	8
	.align		4
        /*0000*/ 	.word	0x00000000
	.align		4
        /*0004*/ 	.word	0xffffffff
	.align		4
        /*0008*/ 	.word	0x00000000
	.align		4
        /*000c*/ 	.word	0xfffffffe
	.align		4
        /*0010*/ 	.word	0x00000000
	.align		4
        /*0014*/ 	.word	0xfffffffd
	.align		4
        /*0018*/ 	.word	0x00000000
	.align		4
        /*001c*/ 	.word	0xfffffffc


//--------------------- .text._Z20matrixMultiplyKernelPKdS0_Pdiii --------------------------
	.section	.text._Z20matrixMultiplyKernelPKdS0_Pdiii,"ax",@progbits
	.align	128
        .global         _Z20matrixMultiplyKernelPKdS0_Pdiii
        .type           _Z20matrixMultiplyKernelPKdS0_Pdiii,@function
        .size           _Z20matrixMultiplyKernelPKdS0_Pdiii,(.L_x_5 - _Z20matrixMultiplyKernelPKdS0_Pdiii)
        .other          _Z20matrixMultiplyKernelPKdS0_Pdiii,@"STO_CUDA_ENTRY STV_DEFAULT"
_Z20matrixMultiplyKernelPKdS0_Pdiii:
.text._Z20matrixMultiplyKernelPKdS0_Pdiii:
[----:B------:R-:W-:Y:S01]  /*0000*/  LDC R1, c[0x0][0x37c] ;  /* 0x0000df00ff017b82 */ /* 0x000fe20000000800 */
[----:B------:R-:W0:Y:S07]  /*0010*/  S2R R4, SR_TID.X ;  /* 0x0000000000047919 */ /* 0x000e2e0000002100 */
[----:B------:R-:W1:Y:S01]  /*0020*/  LDC R2, c[0x0][0x364] ;  /* 0x0000d900ff027b82 */ /* 0x000e620000000800 */
[----:B------:R-:W2:Y:S01]  /*0030*/  LDCU UR6, c[0x0][0x398] ;  /* 0x00007300ff0677ac */ /* 0x000ea20008000800 */
[----:B------:R-:W1:Y:S06]  /*0040*/  S2R R5, SR_TID.Y ;  /* 0x0000000000057919 */ /* 0x000e6c0000002200 */
[----:B------:R-:W0:Y:S08]  /*0050*/  S2UR UR5, SR_CTAID.X ;  /* 0x00000000000579c3 */ /* 0x000e300000002500 */
[----:B------:R-:W0:Y:S08]  /*0060*/  LDC R3, c[0x0][0x360] ;  /* 0x0000d800ff037b82 */ /* 0x000e300000000800 */
[----:B------:R-:W1:Y:S08]  /*0070*/  S2UR UR4, SR_CTAID.Y ;  /* 0x00000000000479c3 */ /* 0x000e700000002600 */
[----:B------:R-:W3:Y:S01]  /*0080*/  LDC R0, c[0x0][0x3a0] ;  /* 0x0000e800ff007b82 */ /* 0x000ee20000000800 */
[----:B0-----:R-:W-:-:S02]  /*0090*/  IMAD R3, R3, UR5, R4 ;  /* 0x0000000503037c24 */ /* 0x001fc4000f8e0204 */
[----:B-1----:R-:W-:-:S03]  /*00a0*/  IMAD R2, R2, UR4, R5 ;  /* 0x0000000402027c24 */ /* 0x002fc6000f8e0205 */
[----:B---3--:R-:W-:-:S04]  /*00b0*/  ISETP.GE.AND P0, PT, R3, R0, PT ;  /* 0x000000000300720c */ /* 0x008fc80003f06270 */
[----:B--2---:R-:W-:-:S13]  /*00c0*/  ISETP.GE.OR P0, PT, R2, UR6, P0 ;  /* 0x0000000602007c0c */ /* 0x004fda0008706670 */
[----:B------:R-:W-:Y:S05]  /*00d0*/  @P0 EXIT ;  /* 0x000000000000094d */ /* 0x000fea0003800000 */
[----:B------:R-:W0:Y:S01]  /*00e0*/  LDC R5, c[0x0][0x39c] ;  /* 0x0000e700ff057b82 */ /* 0x000e220000000800 */
[----:B------:R-:W1:Y:S01]  /*00f0*/  LDCU.64 UR4, c[0x0][0x358] ;  /* 0x00006b00ff0477ac */ /* 0x000e620008000a00 */
[----:B------:R-:W-:Y:S02]  /*0100*/  CS2R R18, SRZ ;  /* 0x0000000000127805 */ /* 0x000fe4000001ff00 */
[----:B0-----:R-:W-:-:S13]  /*0110*/  ISETP.GE.AND P0, PT, R5, 0x1, PT ;  /* 0x000000010500780c */ /* 0x001fda0003f06270 */
[----:B-1----:R-:W-:Y:S05]  /*0120*/  @!P0 BRA `(.L_x_0) ;  /* 0x0000000400e08947 */ /* 0x002fea0003800000 */
[C---:B------:R-:W-:Y:S01]  /*0130*/  ISETP.GE.U32.AND P1, PT, R5.reuse, 0x8, PT ;  /* 0x000000080500780c */ /* 0x040fe20003f26070 */
[----:B------:R-:W-:Y:S01]  /*0140*/  HFMA2 R7, -RZ, RZ, 0, 0 ;  /* 0x00000000ff077431 */ /* 0x000fe200000001ff */
[----:B------:R-:W-:Y:S01]  /*0150*/  LOP3.LUT R4, R5, 0x7, RZ, 0xc0, !PT ;  /* 0x0000000705047812 */ /* 0x000fe200078ec0ff */
[----:B------:R-:W-:Y:S01]  /*0160*/  IMAD R6, R2, R5, RZ ;  /* 0x0000000502067224 */ /* 0x000fe200078e02ff */
[----:B------:R-:W-:Y:S02]  /*0170*/  CS2R R18, SRZ ;  /* 0x0000000000127805 */ /* 0x000fe4000001ff00 */
[----:B------:R-:W-:-:S07]  /*0180*/  ISETP.NE.AND P0, PT, R4, RZ, PT ;  /* 0x000000ff0400720c */ /* 0x000fce0003f05270 */
[----:B------:R-:W-:Y:S06]  /*0190*/  @!P1 BRA `(.L_x_1) ;  /* 0x0000000000c49947 */ /* 0x000fec0003800000 */
[----:B------:R-:W0:Y:S01]  /*01a0*/  LDC.64 R8, c[0x0][0x380] ;  /* 0x0000e000ff087b82 */ /* 0x000e220000000a00 */
[----:B------:R-:W-:Y:S01]  /*01b0*/  LOP3.LUT R7, R5, 0x7ffffff8, RZ, 0xc0, !PT ;  /* 0x7ffffff805077812 */ /* 0x000fe200078ec0ff */
[----:B------:R-:W-:Y:S01]  /*01c0*/  IMAD.MOV.U32 R27, RZ, RZ, R3 ;  /* 0x000000ffff1b7224 */ /* 0x000fe200078e0003 */
[----:B------:R-:W-:-:S03]  /*01d0*/  CS2R R18, SRZ ;  /* 0x0000000000127805 */ /* 0x000fc6000001ff00 */
[----:B------:R-:W-:Y:S02]  /*01e0*/  IMAD.MOV R26, RZ, RZ, -R7 ;  /* 0x000000ffff1a7224 */ /* 0x000fe400078e0a07 */
[----:B0-----:R-:W-:-:S03]  /*01f0*/  IMAD.WIDE.U32 R8, R6, 0x8, R8 ;  /* 0x0000000806087825 */ /* 0x001fc600078e0008 */
[----:B------:R-:W-:-:S04]  /*0200*/  IADD3 R10, P1, PT, R8, 0x20, RZ ;  /* 0x00000020080a7810 */ /* 0x000fc80007f3e0ff */
[----:B------:R-:W-:-:S09]  /*0210*/  IADD3.X R11, PT, PT, RZ, R9, RZ, P1, !PT ;  /* 0x00000009ff0b7210 */ /* 0x000fd20000ffe4ff */
.L_x_2:
[----:B------:R-:W0:Y:S01]  /*0220*/  LDC.64 R22, c[0x0][0x388] ;  /* 0x0000e200ff167b82 */ /* 0x000e220000000a00 */
[----:B------:R-:W-:Y:S01]  /*0230*/  MOV R8, R10 ;  /* 0x0000000a00087202 */ /* 0x000fe20000000f00 */
[----:B------:R-:W-:-:S05]  /*0240*/  IMAD.MOV.U32 R9, RZ, RZ, R11 ;  /* 0x000000ffff097224 */ /* 0x000fca00078e000b */
[----:B------:R-:W2:Y:S04]  /*0250*/  LDG.E.64 R14, desc[UR4][R8.64+-0x20] ;  /* 0xffffe004080e7981 */ /* 0x000ea8000c1e1b00 */
[----:B------:R-:W3:Y:S01]  /*0260*/  LDG.E.64 R10, desc[UR4][R8.64+-0x18] ;  /* 0xffffe804080a7981 */ /* 0x000ee2000c1e1b00 */
[----:B0-----:R-:W-:-:S05]  /*0270*/  IMAD.WIDE R22, R27, 0x8, R22 ;  /* 0x000000081b167825 */ /* 0x001fca00078e0216 */
[----:B------:R-:W2:Y:S01]  /*0280*/  LDG.E.64 R12, desc[UR4][R22.64] ;  /* 0x00000004160c7981 */ /* 0x000ea2000c1e1b00 */
[----:B------:R-:W-:-:S05]  /*0290*/  IMAD.WIDE R28, R0, 0x8, R22 ;  /* 0x00000008001c7825 */ /* 0x000fca00078e0216 */
[----:B------:R-:W3:Y:S01]  /*02a0*/  LDG.E.64 R16, desc[UR4][R28.64] ;  /* 0x000000041c107981 */ /* 0x000ee2000c1e1b00 */
[C---:B------:R-:W-:Y:S01]  /*02b0*/  IMAD.WIDE R24, R0.reuse, 0x8, R28 ;  /* 0x0000000800187825 */ /* 0x040fe200078e021c */
[----:B--2---:R-:W-:Y:S02]  /*02c0*/  DFMA R18, R14, R12, R18 ;  /* 0x0000000c0e12722b */ /* 0x004fe40000000012 */
[----:B------:R-:W2:Y:S04]  /*02d0*/  LDG.E.64 R14, desc[UR4][R8.64+-0x10] ;  /* 0xfffff004080e7981 */ /* 0x000ea8000c1e1b00 */
[----:B------:R-:W2:Y:S01]  /*02e0*/  LDG.E.64 R12, desc[UR4][R24.64] ;  /* 0x00000004180c7981 */ /* 0x000ea2000c1e1b00 */
[----:B------:R-:W-:Y:S01]  /*02f0*/  IMAD.WIDE R20, R0, 0x8, R24 ;  /* 0x0000000800147825 */ /* 0x000fe200078e0218 */
[----:B---3--:R-:W-:-:S02]  /*0300*/  DFMA R16, R10, R16, R18 ;  /* 0x000000100a10722b */ /* 0x008fc40000000012 */
[----:B------:R-:W3:Y:S04]  /*0310*/  LDG.E.64 R10, desc[UR4][R8.64+-0x8] ;  /* 0xfffff804080a7981 */ /* 0x000ee8000c1e1b00 */
        /* <DEDUP_REMOVED lines=9> */
[----:B------:R-:W-:-:S03]  /*03b0*/  IMAD.WIDE R24, R0, 0x8, R28 ;  /* 0x0000000800187825 */ /* 0x000fc600078e021c */
[----:B------:R-:W4:Y:S01]  /*03c0*/  LDG.E.64 R22, desc[UR4][R8.64+0x18] ;  /* 0x0000180408167981 */ /* 0x000f22000c1e1b00 */
[----:B------:R-:W-:-:S06]  /*03d0*/  IMAD.WIDE R20, R0, 0x8, R24 ;  /* 0x0000000800147825 */ /* 0x000fcc00078e0218 */
[----:B------:R-:W4:Y:S01]  /*03e0*/  LDG.E.64 R20, desc[UR4][R20.64] ;  /* 0x0000000414147981 */ /* 0x000f22000c1e1b00 */
[----:B--2---:R-:W-:-:S03]  /*03f0*/  DFMA R14, R16, R14, R18 ;  /* 0x0000000e100e722b */ /* 0x004fc60000000012 */
[----:B------:R-:W2:Y:S04]  /*0400*/  LDG.E.64 R16, desc[UR4][R8.64+0x10] ;  /* 0x0000100408107981 */ /* 0x000ea8000c1e1b00 */
[----:B------:R-:W2:Y:S01]  /*0410*/  LDG.E.64 R18, desc[UR4][R24.64] ;  /* 0x0000000418127981 */ /* 0x000ea2000c1e1b00 */
[----:B------:R-:W-:Y:S01]  /*0420*/  IADD3 R26, PT, PT, R26, 0x8, RZ ;  /* 0x000000081a1a7810 */ /* 0x000fe20007ffe0ff */
[----:B---3--:R-:W-:-:S03]  /*0430*/  DFMA R10, R10, R12, R14 ;  /* 0x0000000c0a0a722b */ /* 0x008fc6000000000e */
[----:B------:R-:W-:Y:S02]  /*0440*/  ISETP.NE.AND P1, PT, R26, RZ, PT ;  /* 0x000000ff1a00720c */ /* 0x000fe40003f25270 */
[----:B------:R-:W-:-:S03]  /*0450*/  LEA R27, R0, R27, 0x3 ;  /* 0x0000001b001b7211 */ /* 0x000fc600078e18ff */
[----:B--2---:R-:W-:Y:S01]  /*0460*/  DFMA R18, R16, R18, R10 ;  /* 0x000000121012722b */ /* 0x004fe2000000000a */
[----:B------:R-:W-:-:S07]  /*0470*/  IADD3 R10, P2, PT, R8, 0x40, RZ ;  /* 0x00000040080a7810 */ /* 0x000fce0007f5e0ff */
[----:B----4-:R-:W-:Y:S01]  /*0480*/  DFMA R18, R22, R20, R18 ;  /* 0x000000141612722b */ /* 0x010fe20000000012 */
[----:B------:R-:W-:Y:S01]  /*0490*/  IMAD.X R11, RZ, RZ, R9, P2 ;  /* 0x000000ffff0b7224 */ /* 0x000fe200010e0609 */
[----:B------:R-:W-:Y:S09]  /*04a0*/  @P1 BRA `(.L_x_2) ;  /* 0xfffffffc005c1947 */ /* 0x000ff2000383ffff */
.L_x_1:
[----:B------:R-:W-:Y:S05]  /*04b0*/  @!P0 BRA `(.L_x_0) ;  /* 0x0000000000fc8947 */ /* 0x000fea0003800000 */
[----:B------:R-:W-:Y:S02]  /*04c0*/  ISETP.GE.U32.AND P1, PT, R4, 0x4, PT ;  /* 0x000000040400780c */ /* 0x000fe40003f26070 */
[----:B------:R-:W-:-:S04]  /*04d0*/  LOP3.LUT R26, R5, 0x3, RZ, 0xc0, !PT ;  /* 0x00000003051a7812 */ /* 0x000fc800078ec0ff */
[----:B------:R-:W-:-:S07]  /*04e0*/  ISETP.NE.AND P0, PT, R26, RZ, PT ;  /* 0x000000ff1a00720c */ /* 0x000fce0003f05270 */
[----:B------:R-:W-:Y:S06]  /*04f0*/  @!P1 BRA `(.L_x_3) ;  /* 0x00000000006c9947 */ /* 0x000fec0003800000 */
[----:B------:R-:W0:Y:S01]  /*0500*/  LDC.64 R24, c[0x0][0x380] ;  /* 0x0000e000ff187b82 */ /* 0x000e220000000a00 */
[----:B------:R-:W1:Y:S01]  /*0510*/  LDCU.64 UR6, c[0x0][0x380] ;  /* 0x00007000ff0677ac */ /* 0x000e620008000a00 */
[C---:B------:R-:W-:Y:S01]  /*0520*/  IMAD.IADD R9, R6.reuse, 0x1, R7 ;  /* 0x0000000106097824 */ /* 0x040fe200078e0207 */
[----:B------:R-:W-:Y:S01]  /*0530*/  IADD3 R4, P1, PT, R6, R7, RZ ;  /* 0x0000000706047210 */ /* 0x000fe20007f3e0ff */
[----:B------:R-:W-:-:S04]  /*0540*/  IMAD R13, R7, R0, R3 ;  /* 0x00000000070d7224 */ /* 0x000fc800078e0203 */
[----:B------:R-:W2:Y:S01]  /*0550*/  LDC.64 R10, c[0x0][0x388] ;  /* 0x0000e200ff0a7b82 */ /* 0x000ea20000000a00 */
[----:B0-----:R-:W-:-:S06]  /*0560*/  IMAD.WIDE.U32 R24, R9, 0x8, R24 ;  /* 0x0000000809187825 */ /* 0x001fcc00078e0018 */
[----:B------:R-:W3:Y:S01]  /*0570*/  LDG.E.64 R24, desc[UR4][R24.64] ;  /* 0x0000000418187981 */ /* 0x000ee2000c1e1b00 */
[----:B--2---:R-:W-:Y:S01]  /*0580*/  IMAD.WIDE R10, R13, 0x8, R10 ;  /* 0x000000080d0a7825 */ /* 0x004fe200078e020a */
[----:B------:R-:W-:Y:S02]  /*0590*/  IADD3.X R13, PT, PT, RZ, RZ, RZ, P1, !PT ;  /* 0x000000ffff0d7210 */ /* 0x000fe40000ffe4ff */
[----:B-1----:R-:W-:Y:S02]  /*05a0*/  LEA R28, P1, R4, UR6, 0x3 ;  /* 0x00000006041c7c11 */ /* 0x002fe4000f8218ff */
[----:B------:R-:W3:Y:S01]  /*05b0*/  LDG.E.64 R8, desc[UR4][R10.64] ;  /* 0x000000040a087981 */ /* 0x000ee2000c1e1b00 */
[----:B------:R-:W-:Y:S01]  /*05c0*/  IMAD.WIDE R14, R0, 0x8, R10 ;  /* 0x00000008000e7825 */ /* 0x000fe200078e020a */
[----:B------:R-:W-:-:S05]  /*05d0*/  LEA.HI.X R29, R4, UR7, R13, 0x3, P1 ;  /* 0x00000007041d7c11 */ /* 0x000fca00088f1c0d */
[----:B------:R-:W2:Y:S01]  /*05e0*/  LDG.E.64 R12, desc[UR4][R28.64+0x8] ;  /* 0x000008041c0c7981 */ /* 0x000ea2000c1e1b00 */
[----:B------:R-:W-:-:S03]  /*05f0*/  IMAD.WIDE R20, R0, 0x8, R14 ;  /* 0x0000000800147825 */ /* 0x000fc600078e020e */
[----:B------:R-:W2:Y:S04]  /*0600*/  LDG.E.64 R10, desc[UR4][R14.64] ;  /* 0x000000040e0a7981 */ /* 0x000ea8000c1e1b00 */
[----:B------:R-:W4:Y:S01]  /*0610*/  LDG.E.64 R16, desc[UR4][R20.64] ;  /* 0x0000000414107981 */ /* 0x000f22000c1e1b00 */
[----:B------:R-:W-:-:S03]  /*0620*/  IMAD.WIDE R22, R0, 0x8, R20 ;  /* 0x0000000800167825 */ /* 0x000fc600078e0214 */
[----:B------:R-:W4:Y:S04]  /*0630*/  LDG.E.64 R14, desc[UR4][R28.64+0x10] ;  /* 0x000010041c0e7981 */ /* 0x000f28000c1e1b00 */
[----:B------:R-:W5:Y:S04]  /*0640*/  LDG.E.64 R20, desc[UR4][R28.64+0x18] ;  /* 0x000018041c147981 */ /* 0x000f68000c1e1b00 */
[----:B------:R-:W5:Y:S01]  /*0650*/  LDG.E.64 R22, desc[UR4][R22.64] ;  /* 0x0000000416167981 */ /* 0x000f62000c1e1b00 */
[----:B------:R-:W-:Y:S01]  /*0660*/  VIADD R7, R7, 0x4 ;  /* 0x0000000407077836 */ /* 0x000fe20000000000 */
[----:B---3--:R-:W-:-:S08]  /*0670*/  DFMA R8, R24, R8, R18 ;  /* 0x000000081808722b */ /* 0x008fd00000000012 */
[----:B--2---:R-:W-:-:S08]  /*0680*/  DFMA R8, R12, R10, R8 ;  /* 0x0000000a0c08722b */ /* 0x004fd00000000008 */
[----:B----4-:R-:W-:-:S08]  /*0690*/  DFMA R8, R14, R16, R8 ;  /* 0x000000100e08722b */ /* 0x010fd00000000008 */
[----:B-----5:R-:W-:-:S11]  /*06a0*/  DFMA R18, R20, R22, R8 ;  /* 0x000000161412722b */ /* 0x020fd60000000008 */
.L_x_3:
[----:B------:R-:W-:Y:S05]  /*06b0*/  @!P0 BRA `(.L_x_0) ;  /* 0x00000000007c8947 */ /* 0x000fea0003800000 */
[----:B------:R-:W-:Y:S01]  /*06c0*/  ISETP.NE.AND P1, PT, R26, 0x1, PT ;  /* 0x000000011a00780c */ /* 0x000fe20003f25270 */
[----:B------:R-:W0:Y:S01]  /*06d0*/  LDC.64 R10, c[0x0][0x380] ;  /* 0x0000e000ff0a7b82 */ /* 0x000e220000000a00 */
[----:B------:R-:W-:-:S04]  /*06e0*/  LOP3.LUT R14, R5, 0x1, RZ, 0xc0, !PT ;  /* 0x00000001050e7812 */ /* 0x000fc800078ec0ff */
[----:B------:R-:W-:-:S03]  /*06f0*/  ISETP.NE.U32.AND P0, PT, R14, 0x1, PT ;  /* 0x000000010e00780c */ /* 0x000fc60003f05070 */
[----:B------:R-:W1:Y:S04]  /*0700*/  LDC.64 R20, c[0x0][0x388] ;  /* 0x0000e200ff147b82 */ /* 0x000e680000000a00 */
[CC--:B------:R-:W-:Y:S01]  /*0710*/  @P1 IADD3 R15, PT, PT, R6.reuse, R7.reuse, RZ ;  /* 0x00000007060f1210 */ /* 0x0c0fe20007ffe0ff */
[C---:B------:R-:W-:Y:S01]  /*0720*/  @P1 IMAD R17, R7.reuse, R0, R3 ;  /* 0x0000000007111224 */ /* 0x040fe200078e0203 */
[----:B------:R-:W-:Y:S01]  /*0730*/  @P1 IADD3 R16, P2, PT, R6, R7, RZ ;  /* 0x0000000706101210 */ /* 0x000fe20007f5e0ff */
[----:B------:R-:W-:Y:S01]  /*0740*/  @P1 VIADD R7, R7, 0x2 ;  /* 0x0000000207071836 */ /* 0x000fe20000000000 */
[----:B------:R-:W2:Y:S08]  /*0750*/  @P1 LDC.64 R8, c[0x0][0x380] ;  /* 0x0000e000ff081b82 */ /* 0x000eb00000000a00 */
[----:B------:R-:W3:Y:S01]  /*0760*/  LDC.64 R12, c[0x0][0x380] ;  /* 0x0000e000ff0c7b82 */ /* 0x000ee20000000a00 */
[----:B0-----:R-:W-:-:S06]  /*0770*/  @P1 IMAD.WIDE.U32 R14, R15, 0x8, R10 ;  /* 0x000000080f0e1825 */ /* 0x001fcc00078e000a */
[----:B------:R-:W4:Y:S01]  /*0780*/  @P1 LDG.E.64 R14, desc[UR4][R14.64] ;  /* 0x000000040e0e1981 */ /* 0x000f22000c1e1b00 */
[----:B------:R-:W0:Y:S01]  /*0790*/  LDC.64 R4, c[0x0][0x388] ;  /* 0x0000e200ff047b82 */ /* 0x000e220000000a00 */
[----:B-1----:R-:W-:Y:S01]  /*07a0*/  @P1 IMAD.WIDE R20, R17, 0x8, R20 ;  /* 0x0000000811141825 */ /* 0x002fe200078e0214 */
[----:B------:R-:W-:-:S04]  /*07b0*/  @P1 IADD3.X R17, PT, PT, RZ, RZ, RZ, P2, !PT ;  /* 0x000000ffff111210 */ /* 0x000fc800017fe4ff */
[----:B------:R-:W4:Y:S01]  /*07c0*/  @P1 LDG.E.64 R10, desc[UR4][R20.64] ;  /* 0x00000004140a1981 */ /* 0x000f22000c1e1b00 */
[----:B--2---:R-:W-:Y:S01]  /*07d0*/  @P1 LEA R8, P2, R16, R8, 0x3 ;  /* 0x0000000810081211 */ /* 0x004fe200078418ff */
[----:B------:R-:W-:-:S03]  /*07e0*/  @P1 IMAD.WIDE R22, R0, 0x8, R20 ;  /* 0x0000000800161825 */ /* 0x000fc600078e0214 */
[----:B------:R-:W-:Y:S01]  /*07f0*/  @P1 LEA.HI.X R9, R16, R9, R17, 0x3, P2 ;  /* 0x0000000910091211 */ /* 0x000fe200010f1c11 */
[----:B------:R-:W-:Y:S01]  /*0800*/  @!P0 IMAD R25, R7, R0, R3 ;  /* 0x0000000007198224 */ /* 0x000fe200078e0203 */
[----:B------:R-:W-:Y:S02]  /*0810*/  @!P0 IADD3 R17, PT, PT, R6, R7, RZ ;  /* 0x0000000706118210 */ /* 0x000fe40007ffe0ff */
[----:B------:R-:W2:Y:S04]  /*0820*/  @P1 LDG.E.64 R6, desc[UR4][R22.64] ;  /* 0x0000000416061981 */ /* 0x000ea8000c1e1b00 */
[----:B------:R-:W2:Y:S01]  /*0830*/  @P1 LDG.E.64 R8, desc[UR4][R8.64+0x8] ;  /* 0x0000080408081981 */ /* 0x000ea2000c1e1b00 */
[----:B---3--:R-:W-:-:S04]  /*0840*/  @!P0 IMAD.WIDE.U32 R12, R17, 0x8, R12 ;  /* 0x00000008110c8825 */ /* 0x008fc800078e000c */
[----:B0-----:R-:W-:Y:S02]  /*0850*/  @!P0 IMAD.WIDE R4, R25, 0x8, R4 ;  /* 0x0000000819048825 */ /* 0x001fe400078e0204 */
[----:B------:R-:W3:Y:S04]  /*0860*/  @!P0 LDG.E.64 R12, desc[UR4][R12.64] ;  /* 0x000000040c0c8981 */ /* 0x000ee8000c1e1b00 */
[----:B------:R-:W3:Y:S01]  /*0870*/  @!P0 LDG.E.64 R4, desc[UR4][R4.64] ;  /* 0x0000000404048981 */ /* 0x000ee2000c1e1b00 */
[----:B----4-:R-:W-:-:S08]  /*0880*/  @P1 DFMA R10, R14, R10, R18 ;  /* 0x0000000a0e0a122b */ /* 0x010fd00000000012 */
[----:B--2---:R-:W-:-:S08]  /*0890*/  @P1 DFMA R18, R8, R6, R10 ;  /* 0x000000060812122b */ /* 0x004fd0000000000a */
[----:B---3--:R-:W-:-:S11]  /*08a0*/  @!P0 DFMA R18, R12, R4, R18 ;  /* 0x000000040c12822b */ /* 0x008fd60000000012 */
.L_x_0:
[----:B------:R-:W0:Y:S01]  /*08b0*/  LDC.64 R4, c[0x0][0x390] ;  /* 0x0000e400ff047b82 */ /* 0x000e220000000a00 */
[----:B------:R-:W-:-:S04]  /*08c0*/  IMAD R3, R2, R0, R3 ;  /* 0x0000000002037224 */ /* 0x000fc800078e0203 */
[----:B0-----:R-:W-:-:S05]  /*08d0*/  IMAD.WIDE R2, R3, 0x8, R4 ;  /* 0x0000000803027825 */ /* 0x001fca00078e0204 */
[----:B------:R-:W-:Y:S01]  /*08e0*/  STG.E.64 desc[UR4][R2.64], R18 ;  /* 0x0000001202007986 */ /* 0x000fe2000c101b04 */
[----:B------:R-:W-:Y:S05]  /*08f0*/  EXIT ;  /* 0x000000000000794d */ /* 0x000fea0003800000 */
.L_x_4:
[----:B------:R-:W-:-:S00]  /*0900*/  BRA `(.L_x_4) ;  /* 0xfffffffc00fc7947 */ /* 0x000fc0000383ffff */
[----:B------:R-:W-:-:S00]  /*0910*/  NOP ;  /* 0x0000000000007918 */ /* 0x000fc00000000000 */
        /* <DEDUP_REMOVED lines=14> */
.L_x_5:


//--------------------- .nv.shared.reserved.0     --------------------------
	.section	.nv.shared.reserved.0,"aw",@nobits
	.weak		__nv_reservedSMEM_offset_0_alias
	.size		__nv_reservedSMEM_offset_0_alias, 0, 64
	.other		__nv_reservedSMEM_offset_0_alias,@"STO_CUDA_RESERVED_SHARED STV_DEFAULT"
__nv_reservedSMEM_offset_0_alias:
	.zero		0
	.zero		64


//--------------------- .nv.constant0._Z20matrixMultiplyKernelPKdS0_Pdiii --------------------------
	.section	.nv.constant0._Z20matrixMultiplyKernelPKdS0_Pdiii,"a",@progbits
	.sectionflags	@""
	.align	4
.nv.constant0._Z20matrixMultiplyKernelPKdS0_Pdiii:
	.zero		932


//--------------------- SYMBOLS --------------------------

	.type		.nv.reservedSmem.offset0,@object
	.size		.nv.reservedSmem.offset0,0x4
